	.headerflags	@"EF_CUDA_TEXMODE_UNIFIED EF_CUDA_64BIT_ADDRESS EF_CUDA_ACCELERATORS EF_CUDA_SM90 EF_CUDA_VIRTUAL_SM(EF_CUDA_SM90)"
	.elftype	@"ET_EXEC"


//--------------------- .nv.info                  --------------------------
	.section	.nv.info,"",@"SHT_CUDA_INFO"
	.align	4


	//----- nvinfo : EIATTR_REGCOUNT
	.align		4
        /*0000*/ 	.byte	0x04, 0x2f
        /*0002*/ 	.short	(.L_3 - .L_2)
	.align		4
.L_2:
        /*0004*/ 	.word	index@(triton_per_fused_div_mul_norm_0)
        /*0008*/ 	.word	0x00000011


	//----- nvinfo : EIATTR_MIN_STACK_SIZE
	.align		4
.L_3:
        /*000c*/ 	.byte	0x04, 0x12
        /*000e*/ 	.short	(.L_5 - .L_4)
	.align		4
.L_4:
        /*0010*/ 	.word	index@(triton_per_fused_div_mul_norm_0)
        /*0014*/ 	.word	0x00000000


	//----- nvinfo : EIATTR_FRAME_SIZE
	.align		4
.L_5:
        /*0018*/ 	.byte	0x04, 0x11
        /*001a*/ 	.short	(.L_7 - .L_6)
	.align		4
.L_6:
        /*001c*/ 	.word	index@(triton_per_fused_div_mul_norm_0)
        /*0020*/ 	.word	0x00000000


	//----- nvinfo : EIATTR_MIN_STACK_SIZE
	.align		4
.L_7:
        /*0024*/ 	.byte	0x04, 0x12
        /*0026*/ 	.short	(.L_9 - .L_8)
	.align		4
.L_8:
        /*0028*/ 	.word	index@(triton_per_fused_div_mul_norm_0)
        /*002c*/ 	.word	0x00000000
.L_9:


//--------------------- .nv.info.triton_per_fused_div_mul_norm_0 --------------------------
	.section	.nv.info.triton_per_fused_div_mul_norm_0,"",@"SHT_CUDA_INFO"
	.sectionflags	@""
	.align	4


	//----- nvinfo : EIATTR_CUDA_API_VERSION
	.align		4
        /*0000*/ 	.byte	0x04, 0x37
        /*0002*/ 	.short	(.L_11 - .L_10)
.L_10:
        /*0004*/ 	.word	0x0000007c


	//----- nvinfo : EIATTR_KPARAM_INFO
	.align		4
.L_11:
        /*0008*/ 	.byte	0x04, 0x17
        /*000a*/ 	.short	(.L_13 - .L_12)
.L_12:
        /*000c*/ 	.word	0x00000000
        /*0010*/ 	.short	0x0004
        /*0012*/ 	.short	0x0020
        /*0014*/ 	.byte	0x00, 0xf0, 0x11, 0x00


	//----- nvinfo : EIATTR_KPARAM_INFO
	.align		4
.L_13:
        /*0018*/ 	.byte	0x04, 0x17
        /*001a*/ 	.short	(.L_15 - .L_14)
.L_14:
        /*001c*/ 	.word	0x00000000
        /*0020*/ 	.short	0x0003
        /*0022*/ 	.short	0x0018
        /*0024*/ 	.byte	0x00, 0xf4, 0x21, 0x00


	//----- nvinfo : EIATTR_KPARAM_INFO
	.align		4
.L_15:
        /*0028*/ 	.byte	0x04, 0x17
        /*002a*/ 	.short	(.L_17 - .L_16)
.L_16:
        /*002c*/ 	.word	0x00000000
        /*0030*/ 	.short	0x0002
        /*0032*/ 	.short	0x0010
        /*0034*/ 	.byte	0x00, 0xf4, 0x21, 0x00


	//----- nvinfo : EIATTR_KPARAM_INFO
	.align		4
.L_17:
        /*0038*/ 	.byte	0x04, 0x17
        /*003a*/ 	.short	(.L_19 - .L_18)
.L_18:
        /*003c*/ 	.word	0x00000000
        /*0040*/ 	.short	0x0001
        /*0042*/ 	.short	0x0008
        /*0044*/ 	.byte	0x00, 0xf4, 0x21, 0x00


	//----- nvinfo : EIATTR_KPARAM_INFO
	.align		4
.L_19:
        /*0048*/ 	.byte	0x04, 0x17
        /*004a*/ 	.short	(.L_21 - .L_20)
.L_20:
        /*004c*/ 	.word	0x00000000
        /*0050*/ 	.short	0x0000
        /*0052*/ 	.short	0x0000
        /*0054*/ 	.byte	0x00, 0xf4, 0x21, 0x00


	//----- nvinfo : EIATTR_SPARSE_MMA_MASK
	.align		4
.L_21:
        /*0058*/ 	.byte	0x03, 0x50
        /*005a*/ 	.short	0x0000


	//----- nvinfo : EIATTR_MAXREG_COUNT
	.align		4
        /*005c*/ 	.byte	0x03, 0x1b
        /*005e*/ 	.short	0x00ff


	//----- nvinfo : EIATTR_COOP_GROUP_MASK_REGIDS
	.align		4
        /*0060*/ 	.byte	0x04, 0x29
        /*0062*/ 	.short	(.L_23 - .L_22)


	//   ....[0]....
.L_22:
        /*0064*/ 	.word	0xffffffff


	//   ....[1]....
        /*0068*/ 	.word	0xffffffff


	//   ....[2]....
        /*006c*/ 	.word	0xffffffff


	//   ....[3]....
        /*0070*/ 	.word	0xffffffff


	//----- nvinfo : EIATTR_COOP_GROUP_INSTR_OFFSETS
	.align		4
.L_23:
        /*0074*/ 	.byte	0x04, 0x28
        /*0076*/ 	.short	(.L_25 - .L_24)


	//   ....[0]....
.L_24:
        /*0078*/ 	.word	0x000000e0


	//   ....[1]....
        /*007c*/ 	.word	0x00000100


	//   ....[2]....
        /*0080*/ 	.word	0x00000120


	//   ....[3]....
        /*0084*/ 	.word	0x00000140


	//----- nvinfo : EIATTR_EXIT_INSTR_OFFSETS
	.align		4
.L_25:
        /*0088*/ 	.byte	0x04, 0x1c
        /*008a*/ 	.short	(.L_27 - .L_26)


	//   ....[0]....
.L_26:
        /*008c*/ 	.word	0x00000240


	//   ....[1]....
        /*0090*/ 	.word	0x00000260


	//----- nvinfo : EIATTR_REQNTID
	.align		4
.L_27:
        /*0094*/ 	.byte	0x04, 0x10
        /*0096*/ 	.short	(.L_29 - .L_28)
.L_28:
        /*0098*/ 	.word	0x00000040
        /*009c*/ 	.word	0x00000001
        /*00a0*/ 	.word	0x00000001


	//----- nvinfo : EIATTR_CBANK_PARAM_SIZE
	.align		4
.L_29:
        /*00a4*/ 	.byte	0x03, 0x19
        /*00a6*/ 	.short	0x0024


	//----- nvinfo : EIATTR_PARAM_CBANK
	.align		4
        /*00a8*/ 	.byte	0x04, 0x0a
        /*00aa*/ 	.short	(.L_31 - .L_30)
	.align		4
.L_30:
        /*00ac*/ 	.word	index@(.nv.constant0.triton_per_fused_div_mul_norm_0)
        /*00b0*/ 	.short	0x0210
        /*00b2*/ 	.short	0x0024


	//----- nvinfo : EIATTR_SW_WAR
	.align		4
.L_31:
        /*00b4*/ 	.byte	0x04, 0x36
        /*00b6*/ 	.short	(.L_33 - .L_32)
.L_32:
        /*00b8*/ 	.word	0x00000008
.L_33:


//--------------------- .nv.callgraph             --------------------------
	.section	.nv.callgraph,"",@"SHT_CUDA_CALLGRAPH"
	.align	4
	.sectionentsize	8
	.align		4
        /*0000*/ 	.word	0x00000000
	.align		4
        /*0004*/ 	.word	0xffffffff
	.align		4
        /*0008*/ 	.word	0x00000000
	.align		4
        /*000c*/ 	.word	0xfffffffe
	.align		4
        /*0010*/ 	.word	0x00000000
	.align		4
        /*0014*/ 	.word	0xfffffffd
	.align		4
        /*0018*/ 	.word	0x00000000
	.align		4
        /*001c*/ 	.word	0xfffffffc


//--------------------- .nv.constant4             --------------------------
	.section	.nv.constant4,"a",@progbits
	.align	8
	.align		8
.nv.constant4:
        /*0000*/ 	.dword	_$_str
	.align		8
        /*0008*/ 	.dword	_$_str_$_2


//--------------------- .text.triton_per_fused_div_mul_norm_0 --------------------------
	.section	.text.triton_per_fused_div_mul_norm_0,"ax",@progbits
	.sectionflags	@"SHF_BARRIERS=1"
	.align	128
        .global         triton_per_fused_div_mul_norm_0
        .type           triton_per_fused_div_mul_norm_0,@function
        .size           triton_per_fused_div_mul_norm_0,(.L_x_1 - triton_per_fused_div_mul_norm_0)
        .other          triton_per_fused_div_mul_norm_0,@"STO_CUDA_ENTRY STV_DEFAULT"
triton_per_fused_div_mul_norm_0:
.text.triton_per_fused_div_mul_norm_0:
[----:B------:R-:W0:Y:S02]  /*0000*/  LDC R1, c[0x0][0x28] ;  /* 0x00000a00ff017b82 */ /* 0x000e240000000800 */
[----:B------:R-:W1:Y:S01]  /*0010*/  S2R R14, SR_TID.X ;  /* 0x00000000000e7919 */ /* 0x000e620000002100 */
[----:B------:R-:W2:Y:S01]  /*0020*/  LDC.64 R2, c[0x0][0x218] ;  /* 0x00008600ff027b82 */ /* 0x000ea20000000a00 */
[----:B------:R-:W-:Y:S01]  /*0030*/  ULDC.64 UR4, c[0x0][0x208] ;  /* 0x0000820000047ab9 */ /* 0x000fe20000000a00 */
[----:B-1----:R-:W-:-:S05]  /*0040*/  LOP3.LUT R7, R14, 0xf, RZ, 0xc0, !PT ;  /* 0x0000000f0e077812 */ /* 0x002fca00078ec0ff */
[----:B--2---:R-:W-:-:S05]  /*0050*/  IMAD.WIDE.U32 R2, R7, 0x4, R2 ;  /* 0x0000000407027825 */ /* 0x004fca00078e0002 */
[----:B------:R-:W2:Y:S01]  /*0060*/  LDG.E R0, desc[UR4][R2.64] ;  /* 0x0000000402007981 */ /* 0x000ea2000c1e1900 */
[----:B------:R-:W1:Y:S03]  /*0070*/  LDC.64 R4, c[0x0][0x220] ;  /* 0x00008800ff047b82 */ /* 0x000e660000000a00 */
[----:B-1----:R1:W3:Y:S05]  /*0080*/  LDG.E R6, desc[UR4][R4.64] ;  /* 0x0000000404067981 */ /* 0x0022ea000c1e1900 */
[----:B------:R-:W-:Y:S01]  /*0090*/  BAR.SYNC.DEFER_BLOCKING 0x0 ;  /* 0x0000000000007b1d */ /* 0x000fe20000010000 */
[----:B------:R-:W-:-:S07]  /*00a0*/  LOP3.LUT P0, RZ, R14, 0x3f, RZ, 0xc0, !PT ;  /* 0x0000003f0eff7812 */ /* 0x000fce000780c0ff */
[----:B-1----:R-:W1:Y:S02]  /*00b0*/  LDC.64 R4, c[0x0][0x228] ;  /* 0x00008a00ff047b82 */ /* 0x002e640000000a00 */
[----:B-1----:R-:W-:-:S04]  /*00c0*/  IMAD.WIDE.U32 R4, R7, 0x4, R4 ;  /* 0x0000000407047825 */ /* 0x002fc800078e0004 */
[----:B--2---:R-:W-:-:S05]  /*00d0*/  FMUL R8, R0, R0 ;  /* 0x0000000000087220 */ /* 0x004fca0000400000 */
[----:B------:R-:W1:Y:S02]  /*00e0*/  SHFL.BFLY PT, R9, R8, 0x8, 0x1f ;  /* 0x0d001f0008097f89 */ /* 0x000e6400000e0000 */
[----:B-1----:R-:W-:-:S05]  /*00f0*/  FFMA R9, R0, R0, R9 ;  /* 0x0000000000097223 */ /* 0x002fca0000000009 */
[----:B------:R-:W1:Y:S02]  /*0100*/  SHFL.BFLY PT, R10, R9, 0x4, 0x1f ;  /* 0x0c801f00090a7f89 */ /* 0x000e6400000e0000 */
[----:B-1----:R-:W-:-:S05]  /*0110*/  FADD R10, R9, R10 ;  /* 0x0000000a090a7221 */ /* 0x002fca0000000000 */
[----:B------:R-:W1:Y:S02]  /*0120*/  SHFL.BFLY PT, R11, R10, 0x2, 0x1f ;  /* 0x0c401f000a0b7f89 */ /* 0x000e6400000e0000 */
[----:B-1----:R-:W-:-:S05]  /*0130*/  FADD R11, R10, R11 ;  /* 0x0000000b0a0b7221 */ /* 0x002fca0000000000 */
[----:B------:R-:W1:Y:S02]  /*0140*/  SHFL.BFLY PT, R12, R11, 0x1, 0x1f ;  /* 0x0c201f000b0c7f89 */ /* 0x000e6400000e0000 */
[----:B-1----:R-:W-:-:S04]  /*0150*/  FADD R12, R11, R12 ;  /* 0x0000000c0b0c7221 */ /* 0x002fc80000000000 */
[----:B------:R-:W1:Y:S02]  /*0160*/  MUFU.SQRT R13, R12 ;  /* 0x0000000c000d7308 */ /* 0x000e640000002000 */
[C---:B-1----:R-:W-:Y:S01]  /*0170*/  FSETP.GEU.AND P2, PT, R13.reuse, 1.175494350822287508e-38, PT ;  /* 0x008000000d00780b */ /* 0x042fe20003f4e000 */
[C---:B------:R-:W-:Y:S01]  /*0180*/  FMUL R2, R13.reuse, 0.25 ;  /* 0x3e8000000d027820 */ /* 0x040fe20000400000 */
[----:B------:R-:W-:-:S04]  /*0190*/  FSETP.GT.AND P1, PT, R13, 8.50705917302346158658e+37, PT ;  /* 0x7e8000000d00780b */ /* 0x000fc80003f24000 */
[----:B------:R-:W-:Y:S02]  /*01a0*/  FSEL R8, R2, R13, P1 ;  /* 0x0000000d02087208 */ /* 0x000fe40000800000 */
[----:B------:R-:W1:Y:S05]  /*01b0*/  @!P0 LDC.64 R2, c[0x0][0x210] ;  /* 0x00008400ff028b82 */ /* 0x000e6a0000000a00 */
[----:B------:R-:W-:Y:S02]  /*01c0*/  @!P2 FMUL R8, R8, 16777216 ;  /* 0x4b8000000808a820 */ /* 0x000fe40000400000 */
[----:B---3--:R-:W-:Y:S01]  /*01d0*/  @P1 FMUL R6, R6, 0.25 ;  /* 0x3e80000006061820 */ /* 0x008fe20000400000 */
[----:B------:R-:W-:Y:S01]  /*01e0*/  LOP3.LUT P1, RZ, R14, 0x30, RZ, 0xc0, !PT ;  /* 0x000000300eff7812 */ /* 0x000fe2000782c0ff */
[----:B------:R-:W2:Y:S02]  /*01f0*/  MUFU.RCP R9, R8 ;  /* 0x0000000800097308 */ /* 0x000ea40000001000 */
[----:B------:R-:W-:-:S04]  /*0200*/  @!P2 FMUL R6, R6, 16777216 ;  /* 0x4b8000000606a820 */ /* 0x000fc80000400000 */
[----:B--2---:R-:W-:Y:S01]  /*0210*/  FMUL R9, R9, R6 ;  /* 0x0000000609097220 */ /* 0x004fe20000400000 */
[----:B-1----:R1:W-:Y:S03]  /*0220*/  @!P0 STG.E desc[UR4][R2.64], R13 ;  /* 0x0000000d02008986 */ /* 0x0023e6000c101904 */
[----:B------:R-:W-:Y:S02]  /*0230*/  FMUL R9, R0, R9 ;  /* 0x0000000900097220 */ /* 0x000fe40000400000 */
[----:B------:R-:W-:Y:S05]  /*0240*/  @P1 EXIT ;  /* 0x000000000000194d */ /* 0x000fea0003800000 */
[----:B------:R-:W-:Y:S01]  /*0250*/  STG.E desc[UR4][R4.64], R9 ;  /* 0x0000000904007986 */ /* 0x000fe2000c101904 */
[----:B------:R-:W-:Y:S05]  /*0260*/  EXIT ;  /* 0x000000000000794d */ /* 0x000fea0003800000 */
.L_x_0:
[----:B------:R-:W-:-:S00]  /*0270*/  BRA `(.L_x_0) ;  /* 0xfffffffc00fc7947 */ /* 0x000fc0000383ffff */
[----:B------:R-:W-:-:S00]  /*0280*/  NOP ;  /* 0x0000000000007918 */ /* 0x000fc00000000000 */
[----:B------:R-:W-:-:S00]  /*0290*/  NOP ;  /* 0x0000000000007918 */ /* 0x000fc00000000000 */
[----:B------:R-:W-:-:S00]  /*02a0*/  NOP ;  /* 0x0000000000007918 */ /* 0x000fc00000000000 */
[----:B------:R-:W-:-:S00]  /*02b0*/  NOP ;  /* 0x0000000000007918 */ /* 0x000fc00000000000 */
[----:B------:R-:W-:-:S00]  /*02c0*/  NOP ;  /* 0x0000000000007918 */ /* 0x000fc00000000000 */
[----:B------:R-:W-:-:S00]  /*02d0*/  NOP ;  /* 0x0000000000007918 */ /* 0x000fc00000000000 */
[----:B------:R-:W-:-:S00]  /*02e0*/  NOP ;  /* 0x0000000000007918 */ /* 0x000fc00000000000 */
[----:B------:R-:W-:-:S00]  /*02f0*/  NOP ;  /* 0x0000000000007918 */ /* 0x000fc00000000000 */
.L_x_1:


//--------------------- .nv.global.init           --------------------------
	.section	.nv.global.init,"aw",@progbits
.nv.global.init:
	.type		_$_str,@object
	.size		_$_str,(_$_str_$_2 - _$_str)
_$_str:
        /*0000*/ 	.byte	0x5f, 0x5f, 0x43, 0x55, 0x44, 0x41, 0x5f, 0x46, 0x54, 0x5a, 0x00
	.type		_$_str_$_2,@object
	.size		_$_str_$_2,(.L_1 - _$_str_$_2)
_$_str_$_2:
        /*000b*/ 	.byte	0x5f, 0x5f, 0x43, 0x55, 0x44, 0x41, 0x5f, 0x50, 0x52, 0x45, 0x43, 0x5f, 0x53, 0x51, 0x52, 0x54
        /*001b*/ 	.byte	0x00
.L_1:


//--------------------- .nv.constant0.triton_per_fused_div_mul_norm_0 --------------------------
	.section	.nv.constant0.triton_per_fused_div_mul_norm_0,"a",@progbits
	.sectionflags	@""
	.align	4
.nv.constant0.triton_per_fused_div_mul_norm_0:
	.zero		564
